	.headerflags	@"EF_CUDA_TEXMODE_UNIFIED EF_CUDA_64BIT_ADDRESS EF_CUDA_ACCELERATORS EF_CUDA_SM90 EF_CUDA_VIRTUAL_SM(EF_CUDA_SM90)"
	.elftype	@"ET_EXEC"


//--------------------- .nv.info                  --------------------------
	.section	.nv.info,"",@"SHT_CUDA_INFO"
	.align	4


	//----- nvinfo : EIATTR_REGCOUNT
	.align		4
        /*0000*/ 	.byte	0x04, 0x2f
        /*0002*/ 	.short	(.L_1 - .L_0)
	.align		4
.L_0:
        /*0004*/ 	.word	index@(triton_poi_fused_convolution_3)
        /*0008*/ 	.word	0x0000000c


	//----- nvinfo : EIATTR_MIN_STACK_SIZE
	.align		4
.L_1:
        /*000c*/ 	.byte	0x04, 0x12
        /*000e*/ 	.short	(.L_3 - .L_2)
	.align		4
.L_2:
        /*0010*/ 	.word	index@(triton_poi_fused_convolution_3)
        /*0014*/ 	.word	0x00000000


	//----- nvinfo : EIATTR_FRAME_SIZE
	.align		4
.L_3:
        /*0018*/ 	.byte	0x04, 0x11
        /*001a*/ 	.short	(.L_5 - .L_4)
	.align		4
.L_4:
        /*001c*/ 	.word	index@(triton_poi_fused_convolution_3)
        /*0020*/ 	.word	0x00000000


	//----- nvinfo : EIATTR_MIN_STACK_SIZE
	.align		4
.L_5:
        /*0024*/ 	.byte	0x04, 0x12
        /*0026*/ 	.short	(.L_7 - .L_6)
	.align		4
.L_6:
        /*0028*/ 	.word	index@(triton_poi_fused_convolution_3)
        /*002c*/ 	.word	0x00000000
.L_7:


//--------------------- .nv.info.triton_poi_fused_convolution_3 --------------------------
	.section	.nv.info.triton_poi_fused_convolution_3,"",@"SHT_CUDA_INFO"
	.sectionflags	@""
	.align	4


	//----- nvinfo : EIATTR_CUDA_API_VERSION
	.align		4
        /*0000*/ 	.byte	0x04, 0x37
        /*0002*/ 	.short	(.L_9 - .L_8)
.L_8:
        /*0004*/ 	.word	0x0000007c


	//----- nvinfo : EIATTR_KPARAM_INFO
	.align		4
.L_9:
        /*0008*/ 	.byte	0x04, 0x17
        /*000a*/ 	.short	(.L_11 - .L_10)
.L_10:
        /*000c*/ 	.word	0x00000000
        /*0010*/ 	.short	0x0002
        /*0012*/ 	.short	0x0010
        /*0014*/ 	.byte	0x00, 0xf0, 0x11, 0x00


	//----- nvinfo : EIATTR_KPARAM_INFO
	.align		4
.L_11:
        /*0018*/ 	.byte	0x04, 0x17
        /*001a*/ 	.short	(.L_13 - .L_12)
.L_12:
        /*001c*/ 	.word	0x00000000
        /*0020*/ 	.short	0x0001
        /*0022*/ 	.short	0x0008
        /*0024*/ 	.byte	0x00, 0xf4, 0x21, 0x00


	//----- nvinfo : EIATTR_KPARAM_INFO
	.align		4
.L_13:
        /*0028*/ 	.byte	0x04, 0x17
        /*002a*/ 	.short	(.L_15 - .L_14)
.L_14:
        /*002c*/ 	.word	0x00000000
        /*0030*/ 	.short	0x0000
        /*0032*/ 	.short	0x0000
        /*0034*/ 	.byte	0x00, 0xf4, 0x21, 0x00


	//----- nvinfo : EIATTR_SPARSE_MMA_MASK
	.align		4
.L_15:
        /*0038*/ 	.byte	0x03, 0x50
        /*003a*/ 	.short	0x0000


	//----- nvinfo : EIATTR_MAXREG_COUNT
	.align		4
        /*003c*/ 	.byte	0x03, 0x1b
        /*003e*/ 	.short	0x00ff


	//----- nvinfo : EIATTR_EXIT_INSTR_OFFSETS
	.align		4
        /*0040*/ 	.byte	0x04, 0x1c
        /*0042*/ 	.short	(.L_17 - .L_16)


	//   ....[0]....
.L_16:
        /*0044*/ 	.word	0x00000170


	//   ....[1]....
        /*0048*/ 	.word	0x00000190


	//----- nvinfo : EIATTR_REQNTID
	.align		4
.L_17:
        /*004c*/ 	.byte	0x04, 0x10
        /*004e*/ 	.short	(.L_19 - .L_18)
.L_18:
        /*0050*/ 	.word	0x00000080
        /*0054*/ 	.word	0x00000001
        /*0058*/ 	.word	0x00000001


	//----- nvinfo : EIATTR_CBANK_PARAM_SIZE
	.align		4
.L_19:
        /*005c*/ 	.byte	0x03, 0x19
        /*005e*/ 	.short	0x0014


	//----- nvinfo : EIATTR_PARAM_CBANK
	.align		4
        /*0060*/ 	.byte	0x04, 0x0a
        /*0062*/ 	.short	(.L_21 - .L_20)
	.align		4
.L_20:
        /*0064*/ 	.word	index@(.nv.constant0.triton_poi_fused_convolution_3)
        /*0068*/ 	.short	0x0210
        /*006a*/ 	.short	0x0014


	//----- nvinfo : EIATTR_SW_WAR
	.align		4
.L_21:
        /*006c*/ 	.byte	0x04, 0x36
        /*006e*/ 	.short	(.L_23 - .L_22)
.L_22:
        /*0070*/ 	.word	0x00000008
.L_23:


//--------------------- .nv.callgraph             --------------------------
	.section	.nv.callgraph,"",@"SHT_CUDA_CALLGRAPH"
	.align	4
	.sectionentsize	8
	.align		4
        /*0000*/ 	.word	0x00000000
	.align		4
        /*0004*/ 	.word	0xffffffff
	.align		4
        /*0008*/ 	.word	0x00000000
	.align		4
        /*000c*/ 	.word	0xfffffffe
	.align		4
        /*0010*/ 	.word	0x00000000
	.align		4
        /*0014*/ 	.word	0xfffffffd
	.align		4
        /*0018*/ 	.word	0x00000000
	.align		4
        /*001c*/ 	.word	0xfffffffc


//--------------------- .text.triton_poi_fused_convolution_3 --------------------------
	.section	.text.triton_poi_fused_convolution_3,"ax",@progbits
	.align	128
        .global         triton_poi_fused_convolution_3
        .type           triton_poi_fused_convolution_3,@function
        .size           triton_poi_fused_convolution_3,(.L_x_1 - triton_poi_fused_convolution_3)
        .other          triton_poi_fused_convolution_3,@"STO_CUDA_ENTRY STV_DEFAULT"
triton_poi_fused_convolution_3:
.text.triton_poi_fused_convolution_3:
[----:B------:R-:W0:Y:S02]  /*0000*/  LDC R1, c[0x0][0x28] ;  /* 0x00000a00ff017b82 */ /* 0x000e240000000800 */
[----:B------:R-:W1:Y:S01]  /*0010*/  S2R R0, SR_TID.X ;  /* 0x0000000000007919 */ /* 0x000e620000002100 */
[----:B------:R-:W2:Y:S01]  /*0020*/  LDC.64 R2, c[0x0][0x210] ;  /* 0x00008400ff027b82 */ /* 0x000ea20000000a00 */
[----:B------:R-:W-:Y:S01]  /*0030*/  ULDC.64 UR4, c[0x0][0x208] ;  /* 0x0000820000047ab9 */ /* 0x000fe20000000a00 */
[----:B------:R-:W3:Y:S06]  /*0040*/  S2R R7, SR_CTAID.X ;  /* 0x0000000000077919 */ /* 0x000eec0000002500 */
[----:B------:R-:W4:Y:S01]  /*0050*/  LDC.64 R4, c[0x0][0x218] ;  /* 0x00008600ff047b82 */ /* 0x000f220000000a00 */
[----:B-1----:R-:W-:-:S05]  /*0060*/  LOP3.LUT R0, R0, 0x7f, RZ, 0xc0, !PT ;  /* 0x0000007f00007812 */ /* 0x002fca00078ec0ff */
[----:B---3--:R-:W-:-:S04]  /*0070*/  IMAD R7, R7, 0x80, R0 ;  /* 0x0000008007077824 */ /* 0x008fc800078e0200 */
[C---:B------:R-:W-:Y:S01]  /*0080*/  IMAD.HI R0, R7.reuse, 0x66666667, RZ ;  /* 0x6666666707007827 */ /* 0x040fe200078e02ff */
[----:B------:R-:W-:-:S03]  /*0090*/  ISETP.GE.AND P0, PT, R7, 0x50, PT ;  /* 0x000000500700780c */ /* 0x000fc60003f06270 */
[----:B--2---:R-:W-:Y:S01]  /*00a0*/  IMAD.WIDE R2, R7, 0x4, R2 ;  /* 0x0000000407027825 */ /* 0x004fe200078e0202 */
[----:B------:R-:W-:-:S03]  /*00b0*/  SHF.R.S32.HI R9, RZ, 0x1, R0 ;  /* 0x00000001ff097819 */ /* 0x000fc60000011400 */
[----:B------:R-:W-:Y:S01]  /*00c0*/  IMAD.MOV.U32 R7, RZ, RZ, RZ ;  /* 0x000000ffff077224 */ /* 0x000fe200078e00ff */
[----:B------:R-:W-:-:S04]  /*00d0*/  LEA.HI R9, R0, R9, RZ, 0x1 ;  /* 0x0000000900097211 */ /* 0x000fc800078f08ff */
[----:B------:R-:W-:-:S04]  /*00e0*/  SHF.R.S32.HI R0, RZ, 0x1f, R9 ;  /* 0x0000001fff007819 */ /* 0x000fc80000011409 */
[----:B------:R-:W-:-:S04]  /*00f0*/  LEA.HI R0, R0, R9, RZ, 0x2 ;  /* 0x0000000900007211 */ /* 0x000fc800078f10ff */
[----:B------:R-:W-:-:S05]  /*0100*/  LOP3.LUT R0, R0, 0xfffffffc, RZ, 0xc0, !PT ;  /* 0xfffffffc00007812 */ /* 0x000fca00078ec0ff */
[----:B------:R-:W-:Y:S01]  /*0110*/  IMAD.IADD R9, R9, 0x1, -R0 ;  /* 0x0000000109097824 */ /* 0x000fe200078e0a00 */
[----:B------:R-:W-:-:S03]  /*0120*/  HFMA2.MMA R0, -RZ, RZ, 0, 0 ;  /* 0x00000000ff007435 */ /* 0x000fc600000001ff */
[----:B----4-:R-:W-:-:S05]  /*0130*/  IMAD.WIDE R4, R9, 0x4, R4 ;  /* 0x0000000409047825 */ /* 0x010fca00078e0204 */
[----:B------:R-:W2:Y:S04]  /*0140*/  @!P0 LDG.E.EL R7, desc[UR4][R4.64] ;  /* 0x0000000404078981 */ /* 0x000ea8000c2e1900 */
[----:B------:R-:W2:Y:S02]  /*0150*/  @!P0 LDG.E R0, desc[UR4][R2.64] ;  /* 0x0000000402008981 */ /* 0x000ea4000c1e1900 */
[----:B--2---:R-:W-:Y:S01]  /*0160*/  FADD R7, R7, R0 ;  /* 0x0000000007077221 */ /* 0x004fe20000000000 */
[----:B------:R-:W-:Y:S06]  /*0170*/  @P0 EXIT ;  /* 0x000000000000094d */ /* 0x000fec0003800000 */
[----:B------:R-:W-:Y:S01]  /*0180*/  STG.E desc[UR4][R2.64], R7 ;  /* 0x0000000702007986 */ /* 0x000fe2000c101904 */
[----:B------:R-:W-:Y:S05]  /*0190*/  EXIT ;  /* 0x000000000000794d */ /* 0x000fea0003800000 */
.L_x_0:
[----:B------:R-:W-:-:S00]  /*01a0*/  BRA `(.L_x_0) ;  /* 0xfffffffc00fc7947 */ /* 0x000fc0000383ffff */
[----:B------:R-:W-:-:S00]  /*01b0*/  NOP ;  /* 0x0000000000007918 */ /* 0x000fc00000000000 */
        /* <DEDUP_REMOVED lines=12> */
.L_x_1:


//--------------------- .nv.constant0.triton_poi_fused_convolution_3 --------------------------
	.section	.nv.constant0.triton_poi_fused_convolution_3,"a",@progbits
	.sectionflags	@""
	.align	4
.nv.constant0.triton_poi_fused_convolution_3:
	.zero		548
